//
// Generated by NVIDIA NVVM Compiler
//
// Compiler Build ID: CL-36424714
// Cuda compilation tools, release 13.0, V13.0.88
// Based on NVVM 20.0.0
//

.version 9.0
.target sm_100
.address_size 64

	// .globl	_Z6kernelPfS_

.visible .entry _Z6kernelPfS_(
	.param .u64 .ptr .align 1 _Z6kernelPfS__param_0,
	.param .u64 .ptr .align 1 _Z6kernelPfS__param_1
)
{
	.reg .b32 	%r<2>;
	.reg .b32 	%f<4>;
	.reg .b64 	%rd<8>;

	ld.param.u64 	%rd1, [_Z6kernelPfS__param_0];
	ld.param.u64 	%rd2, [_Z6kernelPfS__param_1];
	cvta.to.global.u64 	%rd3, %rd1;
	cvta.to.global.u64 	%rd4, %rd2;
	mov.u32 	%r1, %tid.x;
	mul.wide.u32 	%rd5, %r1, 4;
	add.s64 	%rd6, %rd4, %rd5;
	ld.global.f32 	%f1, [%rd6];
	mul.f32 	%f2, %f1, %f1;
	mul.f32 	%f3, %f1, %f2;
	add.s64 	%rd7, %rd3, %rd5;
	st.global.f32 	[%rd7], %f3;
	ret;

}


// ===== COMPILED SASS (sm_100) =====

	.target	sm_100

	.elftype	@"ET_EXEC"


//--------------------- .note.nv.tkinfo           --------------------------
	.section	.note.nv.tkinfo,"",@"SHT_NOTE"
	.sectionflags	@"SHF_NOTE_NV_TKINFO"
	.tkinfo
        /*0018*/ 	.word	0x00000002
        /*0030*/ 	.string	""
        /*0030*/ 	.string	"ptxas"
        /*0030*/ 	.string	"Cuda compilation tools, release 13.0, V13.0.88"
        /*0030*/ 	.string	"Build cuda_13.0.r13.0/compiler.36424714_0"
        /*0030*/ 	.string	"-arch sm_100 -m 64 "



//--------------------- .note.nv.cuinfo           --------------------------
	.section	.note.nv.cuinfo,"",@"SHT_NOTE"
	.sectionflags	@"SHF_NOTE_NV_CUINFO"
        /*0018*/ 	.short	0x0002
        /*001a*/ 	.short	0x0064
        /*001c*/ 	.short	0x0082
	.zero		2


//--------------------- .nv.info                  --------------------------
	.section	.nv.info,"",@"SHT_CUDA_INFO"
	.align	4


	//----- nvinfo : EIATTR_REGCOUNT
	.align		4
        /*0000*/ 	.byte	0x04, 0x2f
        /*0002*/ 	.short	(.L_1 - .L_0)
	.align		4
.L_0:
        /*0004*/ 	.word	index@(_Z6kernelPfS_)
        /*0008*/ 	.word	0x0000000c


	//----- nvinfo : EIATTR_FRAME_SIZE
	.align		4
.L_1:
        /*000c*/ 	.byte	0x04, 0x11
        /*000e*/ 	.short	(.L_3 - .L_2)
	.align		4
.L_2:
        /*0010*/ 	.word	index@(_Z6kernelPfS_)
        /*0014*/ 	.word	0x00000000


	//----- nvinfo : EIATTR_MIN_STACK_SIZE
	.align		4
.L_3:
        /*0018*/ 	.byte	0x04, 0x12
        /*001a*/ 	.short	(.L_5 - .L_4)
	.align		4
.L_4:
        /*001c*/ 	.word	index@(_Z6kernelPfS_)
        /*0020*/ 	.word	0x00000000
.L_5:


//--------------------- .nv.compat                --------------------------
	.section	.nv.compat,"",@"SHT_CUDA_COMPAT_INFO"
	.align	4
        /*0000*/ 	.byte	0x02, 0x09, 0x00, 0x00, 0x02, 0x02, 0x01, 0x00, 0x02, 0x05, 0x05, 0x00, 0x03, 0x07, 0x01, 0x01
        /*0010*/ 	.byte	0x02, 0x03, 0x00, 0x00, 0x02, 0x06, 0x01, 0x00, 0x04, 0x0b, 0x08, 0x00, 0x09, 0x00, 0x00, 0x00
        /*0020*/ 	.byte	0x00, 0x00, 0x00, 0x00


//--------------------- .nv.info._Z6kernelPfS_    --------------------------
	.section	.nv.info._Z6kernelPfS_,"",@"SHT_CUDA_INFO"
	.sectionflags	@""
	.align	4


	//----- nvinfo : EIATTR_CUDA_API_VERSION
	.align		4
        /*0000*/ 	.byte	0x04, 0x37
        /*0002*/ 	.short	(.L_7 - .L_6)
.L_6:
        /*0004*/ 	.word	0x00000082


	//----- nvinfo : EIATTR_KPARAM_INFO
	.align		4
.L_7:
        /*0008*/ 	.byte	0x04, 0x17
        /*000a*/ 	.short	(.L_9 - .L_8)
.L_8:
        /*000c*/ 	.word	0x00000000
        /*0010*/ 	.short	0x0001
        /*0012*/ 	.short	0x0008
        /*0014*/ 	.byte	0x00, 0xf5, 0x21, 0x00


	//----- nvinfo : EIATTR_KPARAM_INFO
	.align		4
.L_9:
        /*0018*/ 	.byte	0x04, 0x17
        /*001a*/ 	.short	(.L_11 - .L_10)
.L_10:
        /*001c*/ 	.word	0x00000000
        /*0020*/ 	.short	0x0000
        /*0022*/ 	.short	0x0000
        /*0024*/ 	.byte	0x00, 0xf5, 0x21, 0x00


	//----- nvinfo : EIATTR_SPARSE_MMA_MASK
	.align		4
.L_11:
        /*0028*/ 	.byte	0x03, 0x50
        /*002a*/ 	.short	0x0000


	//----- nvinfo : EIATTR_MAXREG_COUNT
	.align		4
        /*002c*/ 	.byte	0x03, 0x1b
        /*002e*/ 	.short	0x00ff


	//----- nvinfo : EIATTR_MERCURY_ISA_VERSION
	.align		4
        /*0030*/ 	.byte	0x03, 0x5f
        /*0032*/ 	.short	0x0101


	//----- nvinfo : EIATTR_VRC_CTA_INIT_COUNT
	.align		4
        /*0034*/ 	.byte	0x02, 0x4a
	.zero		1
	.zero		1


	//----- nvinfo : EIATTR_EXIT_INSTR_OFFSETS
	.align		4
        /*0038*/ 	.byte	0x04, 0x1c
        /*003a*/ 	.short	(.L_13 - .L_12)


	//   ....[0]....
.L_12:
        /*003c*/ 	.word	0x000000b0


	//----- nvinfo : EIATTR_CBANK_PARAM_SIZE
	.align		4
.L_13:
        /*0040*/ 	.byte	0x03, 0x19
        /*0042*/ 	.short	0x0010


	//----- nvinfo : EIATTR_PARAM_CBANK
	.align		4
        /*0044*/ 	.byte	0x04, 0x0a
        /*0046*/ 	.short	(.L_15 - .L_14)
	.align		4
.L_14:
        /*0048*/ 	.word	index@(.nv.constant0._Z6kernelPfS_)
        /*004c*/ 	.short	0x0380
        /*004e*/ 	.short	0x0010


	//----- nvinfo : EIATTR_SW_WAR
	.align		4
.L_15:
        /*0050*/ 	.byte	0x04, 0x36
        /*0052*/ 	.short	(.L_17 - .L_16)
.L_16:
        /*0054*/ 	.word	0x00000008
.L_17:


//--------------------- .nv.callgraph             --------------------------
	.section	.nv.callgraph,"",@"SHT_CUDA_CALLGRAPH"
	.align	4
	.sectionentsize	8
	.align		4
        /*0000*/ 	.word	0x00000000
	.align		4
        /*0004*/ 	.word	0xffffffff
	.align		4
        /*0008*/ 	.word	0x00000000
	.align		4
        /*000c*/ 	.word	0xfffffffe
	.align		4
        /*0010*/ 	.word	0x00000000
	.align		4
        /*0014*/ 	.word	0xfffffffd
	.align		4
        /*0018*/ 	.word	0x00000000
	.align		4
        /*001c*/ 	.word	0xfffffffc


//--------------------- .text._Z6kernelPfS_       --------------------------
	.section	.text._Z6kernelPfS_,"ax",@progbits
	.align	128
        .global         _Z6kernelPfS_
        .type           _Z6kernelPfS_,@function
        .size           _Z6kernelPfS_,(.L_x_1 - _Z6kernelPfS_)
        .other          _Z6kernelPfS_,@"STO_CUDA_ENTRY STV_DEFAULT"
_Z6kernelPfS_:
.text._Z6kernelPfS_:
[----:B------:R-:W-:Y:S01]  /*0000*/  LDC R1, c[0x0][0x37c] ;  /* 0x0000df00ff017b82 */ /* 0x000fe20000000800 */
[----:B------:R-:W0:Y:S07]  /*0010*/  S2R R9, SR_TID.X ;  /* 0x0000000000097919 */ /* 0x000e2e0000002100 */
[----:B------:R-:W0:Y:S01]  /*0020*/  LDC.64 R2, c[0x0][0x388] ;  /* 0x0000e200ff027b82 */ /* 0x000e220000000a00 */
[----:B------:R-:W1:Y:S07]  /*0030*/  LDCU.64 UR4, c[0x0][0x358] ;  /* 0x00006b00ff0477ac */ /* 0x000e6e0008000a00 */
[----:B------:R-:W2:Y:S01]  /*0040*/  LDC.64 R4, c[0x0][0x380] ;  /* 0x0000e000ff047b82 */ /* 0x000ea20000000a00 */
[----:B0-----:R-:W-:-:S06]  /*0050*/  IMAD.WIDE.U32 R2, R9, 0x4, R2 ;  /* 0x0000000409027825 */ /* 0x001fcc00078e0002 */
[----:B-1----:R-:W3:Y:S01]  /*0060*/  LDG.E R2, desc[UR4][R2.64] ;  /* 0x0000000402027981 */ /* 0x002ee2000c1e1900 */
[----:B--2---:R-:W-:-:S04]  /*0070*/  IMAD.WIDE.U32 R4, R9, 0x4, R4 ;  /* 0x0000000409047825 */ /* 0x004fc800078e0004 */
[----:B---3--:R-:W-:-:S04]  /*0080*/  FMUL R7, R2, R2 ;  /* 0x0000000202077220 */ /* 0x008fc80000400000 */
[----:B------:R-:W-:-:S05]  /*0090*/  FMUL R7, R2, R7 ;  /* 0x0000000702077220 */ /* 0x000fca0000400000 */
[----:B------:R-:W-:Y:S01]  /*00a0*/  STG.E desc[UR4][R4.64], R7 ;  /* 0x0000000704007986 */ /* 0x000fe2000c101904 */
[----:B------:R-:W-:Y:S05]  /*00b0*/  EXIT ;  /* 0x000000000000794d */ /* 0x000fea0003800000 */
.L_x_0:
[----:B------:R-:W-:-:S00]  /*00c0*/  BRA `(.L_x_0) ;  /* 0xfffffffc00fc7947 */ /* 0x000fc0000383ffff */
[----:B------:R-:W-:-:S00]  /*00d0*/  NOP ;  /* 0x0000000000007918 */ /* 0x000fc00000000000 */
        /* <DEDUP_REMOVED lines=10> */
.L_x_1:


//--------------------- .nv.shared.reserved.0     --------------------------
	.section	.nv.shared.reserved.0,"aw",@nobits
	.weak		__nv_reservedSMEM_offset_0_alias
	.size		__nv_reservedSMEM_offset_0_alias, 0, 64
	.other		__nv_reservedSMEM_offset_0_alias,@"STO_CUDA_RESERVED_SHARED STV_DEFAULT"
__nv_reservedSMEM_offset_0_alias:
	.zero		0
	.zero		64


//--------------------- .nv.constant0._Z6kernelPfS_ --------------------------
	.section	.nv.constant0._Z6kernelPfS_,"a",@progbits
	.sectionflags	@""
	.align	4
.nv.constant0._Z6kernelPfS_:
	.zero		912


//--------------------- SYMBOLS --------------------------

	.type		.nv.reservedSmem.offset0,@object
	.size		.nv.reservedSmem.offset0,0x4
